//
// Generated by NVIDIA NVVM Compiler
//
// Compiler Build ID: CL-36424714
// Cuda compilation tools, release 13.0, V13.0.88
// Based on NVVM 20.0.0
//

.version 9.0
.target sm_100
.address_size 64

	// .globl	_Z10print_gridv
.extern .func  (.param .b32 func_retval0) vprintf
(
	.param .b64 vprintf_param_0,
	.param .b64 vprintf_param_1
)
;
.global .align 1 .b8 $str[45] = {103, 114, 105, 100, 68, 105, 109, 46, 120, 58, 32, 37, 100, 44, 32, 103, 114, 105, 100, 68, 105, 109, 46, 121, 58, 32, 37, 100, 44, 32, 103, 114, 105, 100, 68, 105, 109, 46, 122, 58, 32, 37, 100, 10};
.global .align 1 .b8 $str$1[48] = {98, 108, 111, 99, 107, 68, 105, 109, 46, 120, 58, 32, 37, 100, 44, 32, 98, 108, 111, 99, 107, 68, 105, 109, 46, 121, 58, 32, 37, 100, 44, 32, 98, 108, 111, 99, 107, 68, 105, 109, 46, 122, 58, 32, 37, 100, 10};
.global .align 1 .b8 $str$2[48] = {98, 108, 111, 99, 107, 73, 100, 120, 46, 120, 58, 32, 37, 100, 44, 32, 98, 108, 111, 99, 107, 73, 100, 120, 46, 121, 58, 32, 37, 100, 44, 32, 98, 108, 111, 99, 107, 73, 100, 120, 46, 122, 58, 32, 37, 100, 10};
.global .align 1 .b8 $str$3[51] = {116, 104, 114, 101, 97, 100, 73, 100, 120, 46, 120, 58, 32, 37, 100, 44, 32, 116, 104, 114, 101, 97, 100, 73, 100, 120, 46, 121, 58, 32, 37, 100, 44, 32, 116, 104, 114, 101, 97, 100, 73, 100, 120, 46, 122, 58, 32, 37, 100, 10};

.visible .entry _Z10print_gridv()
{
	.local .align 8 .b8 	__local_depot0[16];
	.reg .b64 	%SP;
	.reg .b64 	%SPL;
	.reg .pred 	%p<2>;
	.reg .b32 	%r<23>;
	.reg .b64 	%rd<11>;

	mov.u64 	%SPL, __local_depot0;
	cvta.local.u64 	%SP, %SPL;
	mov.u32 	%r1, %tid.x;
	mov.u32 	%r2, %tid.y;
	or.b32  	%r4, %r1, %r2;
	mov.u32 	%r3, %tid.z;
	or.b32  	%r5, %r4, %r3;
	setp.ne.s32 	%p1, %r5, 0;
	@%p1 bra 	$L__BB0_2;
	add.u64 	%rd1, %SP, 0;
	add.u64 	%rd2, %SPL, 0;
	mov.u32 	%r6, %nctaid.x;
	mov.u32 	%r7, %nctaid.y;
	mov.u32 	%r8, %nctaid.z;
	st.local.v2.u32 	[%rd2], {%r6, %r7};
	st.local.u32 	[%rd2+8], %r8;
	mov.u64 	%rd3, $str;
	cvta.global.u64 	%rd4, %rd3;
	{ // callseq 0, 0
	.param .b64 param0;
	st.param.b64 	[param0], %rd4;
	.param .b64 param1;
	st.param.b64 	[param1], %rd1;
	.param .b32 retval0;
	call.uni (retval0), 
	vprintf, 
	(
	param0, 
	param1
	);
	ld.param.b32 	%r9, [retval0];
	} // callseq 0
	mov.u32 	%r11, %ntid.x;
	mov.u32 	%r12, %ntid.y;
	mov.u32 	%r13, %ntid.z;
	st.local.v2.u32 	[%rd2], {%r11, %r12};
	st.local.u32 	[%rd2+8], %r13;
	mov.u64 	%rd5, $str$1;
	cvta.global.u64 	%rd6, %rd5;
	{ // callseq 1, 0
	.param .b64 param0;
	st.param.b64 	[param0], %rd6;
	.param .b64 param1;
	st.param.b64 	[param1], %rd1;
	.param .b32 retval0;
	call.uni (retval0), 
	vprintf, 
	(
	param0, 
	param1
	);
	ld.param.b32 	%r14, [retval0];
	} // callseq 1
	mov.u32 	%r16, %ctaid.x;
	mov.u32 	%r17, %ctaid.y;
	mov.u32 	%r18, %ctaid.z;
	st.local.v2.u32 	[%rd2], {%r16, %r17};
	st.local.u32 	[%rd2+8], %r18;
	mov.u64 	%rd7, $str$2;
	cvta.global.u64 	%rd8, %rd7;
	{ // callseq 2, 0
	.param .b64 param0;
	st.param.b64 	[param0], %rd8;
	.param .b64 param1;
	st.param.b64 	[param1], %rd1;
	.param .b32 retval0;
	call.uni (retval0), 
	vprintf, 
	(
	param0, 
	param1
	);
	ld.param.b32 	%r19, [retval0];
	} // callseq 2
	st.local.v2.u32 	[%rd2], {%r1, %r2};
	st.local.u32 	[%rd2+8], %r3;
	mov.u64 	%rd9, $str$3;
	cvta.global.u64 	%rd10, %rd9;
	{ // callseq 3, 0
	.param .b64 param0;
	st.param.b64 	[param0], %rd10;
	.param .b64 param1;
	st.param.b64 	[param1], %rd1;
	.param .b32 retval0;
	call.uni (retval0), 
	vprintf, 
	(
	param0, 
	param1
	);
	ld.param.b32 	%r21, [retval0];
	} // callseq 3
$L__BB0_2:
	ret;

}


// ===== COMPILED SASS (sm_100) =====

	.target	sm_100

	.elftype	@"ET_EXEC"


//--------------------- .note.nv.tkinfo           --------------------------
	.section	.note.nv.tkinfo,"",@"SHT_NOTE"
	.sectionflags	@"SHF_NOTE_NV_TKINFO"
	.tkinfo
        /*0018*/ 	.word	0x00000002
        /*0030*/ 	.string	""
        /*0030*/ 	.string	"ptxas"
        /*0030*/ 	.string	"Cuda compilation tools, release 13.0, V13.0.88"
        /*0030*/ 	.string	"Build cuda_13.0.r13.0/compiler.36424714_0"
        /*0030*/ 	.string	"-arch sm_100 -m 64 "



//--------------------- .note.nv.cuinfo           --------------------------
	.section	.note.nv.cuinfo,"",@"SHT_NOTE"
	.sectionflags	@"SHF_NOTE_NV_CUINFO"
        /*0018*/ 	.short	0x0002
        /*001a*/ 	.short	0x0064
        /*001c*/ 	.short	0x0082
	.zero		2


//--------------------- .nv.info                  --------------------------
	.section	.nv.info,"",@"SHT_CUDA_INFO"
	.align	4


	//----- nvinfo : EIATTR_REGCOUNT
	.align		4
        /*0000*/ 	.byte	0x04, 0x2f
        /*0002*/ 	.short	(.L_5 - .L_4)
	.align		4
.L_4:
        /*0004*/ 	.word	index@(_Z10print_gridv)
        /*0008*/ 	.word	0x0000001a


	//----- nvinfo : EIATTR_FRAME_SIZE
	.align		4
.L_5:
        /*000c*/ 	.byte	0x04, 0x11
        /*000e*/ 	.short	(.L_7 - .L_6)
	.align		4
.L_6:
        /*0010*/ 	.word	index@(_Z10print_gridv)
        /*0014*/ 	.word	0x00000010


	//----- nvinfo : EIATTR_MIN_STACK_SIZE
	.align		4
.L_7:
        /*0018*/ 	.byte	0x04, 0x12
        /*001a*/ 	.short	(.L_9 - .L_8)
	.align		4
.L_8:
        /*001c*/ 	.word	index@(_Z10print_gridv)
        /*0020*/ 	.word	0x00000010
.L_9:


//--------------------- .nv.compat                --------------------------
	.section	.nv.compat,"",@"SHT_CUDA_COMPAT_INFO"
	.align	4
        /*0000*/ 	.byte	0x02, 0x09, 0x00, 0x00, 0x02, 0x02, 0x01, 0x00, 0x02, 0x05, 0x05, 0x00, 0x03, 0x07, 0x01, 0x01
        /*0010*/ 	.byte	0x02, 0x03, 0x00, 0x00, 0x02, 0x06, 0x01, 0x00, 0x04, 0x0b, 0x08, 0x00, 0x09, 0x00, 0x00, 0x00
        /*0020*/ 	.byte	0x00, 0x00, 0x00, 0x00


//--------------------- .nv.info._Z10print_gridv  --------------------------
	.section	.nv.info._Z10print_gridv,"",@"SHT_CUDA_INFO"
	.sectionflags	@""
	.align	4


	//----- nvinfo : EIATTR_CUDA_API_VERSION
	.align		4
        /*0000*/ 	.byte	0x04, 0x37
        /*0002*/ 	.short	(.L_11 - .L_10)
.L_10:
        /*0004*/ 	.word	0x00000082


	//----- nvinfo : EIATTR_SPARSE_MMA_MASK
	.align		4
.L_11:
        /*0008*/ 	.byte	0x03, 0x50
        /*000a*/ 	.short	0x0000


	//----- nvinfo : EIATTR_MAXREG_COUNT
	.align		4
        /*000c*/ 	.byte	0x03, 0x1b
        /*000e*/ 	.short	0x00ff


	//----- nvinfo : EIATTR_EXTERNS
	.align		4
        /*0010*/ 	.byte	0x04, 0x0f
        /*0012*/ 	.short	(.L_13 - .L_12)


	//   ....[0]....
	.align		4
.L_12:
        /*0014*/ 	.word	index@(vprintf)


	//----- nvinfo : EIATTR_MERCURY_ISA_VERSION
	.align		4
.L_13:
        /*0018*/ 	.byte	0x03, 0x5f
        /*001a*/ 	.short	0x0101


	//----- nvinfo : EIATTR_VRC_CTA_INIT_COUNT
	.align		4
        /*001c*/ 	.byte	0x02, 0x4a
	.zero		1
	.zero		1


	//----- nvinfo : EIATTR_SYSCALL_OFFSETS
	.align		4
        /*0020*/ 	.byte	0x04, 0x46
        /*0022*/ 	.short	(.L_15 - .L_14)


	//   ....[0]....
.L_14:
        /*0024*/ 	.word	0x00000180


	//   ....[1]....
        /*0028*/ 	.word	0x00000250


	//   ....[2]....
        /*002c*/ 	.word	0x00000320


	//   ....[3]....
        /*0030*/ 	.word	0x000003c0


	//----- nvinfo : EIATTR_EXIT_INSTR_OFFSETS
	.align		4
.L_15:
        /*0034*/ 	.byte	0x04, 0x1c
        /*0036*/ 	.short	(.L_17 - .L_16)


	//   ....[0]....
.L_16:
        /*0038*/ 	.word	0x000000a0


	//   ....[1]....
        /*003c*/ 	.word	0x000003d0


	//----- nvinfo : EIATTR_CRS_STACK_SIZE
	.align		4
.L_17:
        /*0040*/ 	.byte	0x04, 0x1e
        /*0042*/ 	.short	(.L_19 - .L_18)
.L_18:
        /*0044*/ 	.word	0x00000000


	//----- nvinfo : EIATTR_SW_WAR
	.align		4
.L_19:
        /*0048*/ 	.byte	0x04, 0x36
        /*004a*/ 	.short	(.L_21 - .L_20)
.L_20:
        /*004c*/ 	.word	0x00000008
.L_21:


//--------------------- .nv.callgraph             --------------------------
	.section	.nv.callgraph,"",@"SHT_CUDA_CALLGRAPH"
	.align	4
	.sectionentsize	8
	.align		4
        /*0000*/ 	.word	0x00000000
	.align		4
        /*0004*/ 	.word	0xffffffff
	.align		4
        /*0008*/ 	.word	index@(_Z10print_gridv)
	.align		4
        /*000c*/ 	.word	index@(vprintf)
	.align		4
        /*0010*/ 	.word	0x00000000
	.align		4
        /*0014*/ 	.word	0xfffffffe
	.align		4
        /*0018*/ 	.word	0x00000000
	.align		4
        /*001c*/ 	.word	0xfffffffd
	.align		4
        /*0020*/ 	.word	0x00000000
	.align		4
        /*0024*/ 	.word	0xfffffffc


//--------------------- .nv.constant4             --------------------------
	.section	.nv.constant4,"a",@progbits
	.align	8
	.align		8
.nv.constant4:
        /*0000*/ 	.dword	vprintf
	.align		8
        /*0008*/ 	.dword	$str
	.align		8
        /*0010*/ 	.dword	$str$1
	.align		8
        /*0018*/ 	.dword	$str$2
	.align		8
        /*0020*/ 	.dword	$str$3


//--------------------- .text._Z10print_gridv     --------------------------
	.section	.text._Z10print_gridv,"ax",@progbits
	.align	128
        .global         _Z10print_gridv
        .type           _Z10print_gridv,@function
        .size           _Z10print_gridv,(.L_x_5 - _Z10print_gridv)
        .other          _Z10print_gridv,@"STO_CUDA_ENTRY STV_DEFAULT"
_Z10print_gridv:
.text._Z10print_gridv:
[----:B------:R-:W0:Y:S01]  /*0000*/  LDC R1, c[0x0][0x37c] ;  /* 0x0000df00ff017b82 */ /* 0x000e220000000800 */
[----:B------:R-:W1:Y:S01]  /*0010*/  S2R R2, SR_TID.Z ;  /* 0x0000000000027919 */ /* 0x000e620000002300 */
[----:B------:R-:W2:Y:S01]  /*0020*/  LDCU UR4, c[0x0][0x2f8] ;  /* 0x00005f00ff0477ac */ /* 0x000ea20008000800 */
[----:B0-----:R-:W-:Y:S01]  /*0030*/  VIADD R1, R1, 0xfffffff0 ;  /* 0xfffffff001017836 */ /* 0x001fe20000000000 */
[----:B------:R-:W1:Y:S01]  /*0040*/  S2R R16, SR_TID.X ;  /* 0x0000000000107919 */ /* 0x000e620000002100 */
[----:B------:R-:W0:Y:S01]  /*0050*/  LDCU UR5, c[0x0][0x2fc] ;  /* 0x00005f80ff0577ac */ /* 0x000e220008000800 */
[----:B------:R-:W1:Y:S02]  /*0060*/  S2R R17, SR_TID.Y ;  /* 0x0000000000117919 */ /* 0x000e640000002200 */
[----:B--2---:R-:W-:-:S05]  /*0070*/  IADD3 R18, P1, PT, R1, UR4, RZ ;  /* 0x0000000401127c10 */ /* 0x004fca000ff3e0ff */
[----:B0-----:R-:W-:Y:S01]  /*0080*/  IMAD.X R19, RZ, RZ, UR5, P1 ;  /* 0x00000005ff137e24 */ /* 0x001fe200088e06ff */
[----:B-1----:R-:W-:-:S13]  /*0090*/  LOP3.LUT P0, RZ, R2, R16, R17, 0xfe, !PT ;  /* 0x0000001002ff7212 */ /* 0x002fda000780fe11 */
[----:B------:R-:W-:Y:S05]  /*00a0*/  @P0 EXIT ;  /* 0x000000000000094d */ /* 0x000fea0003800000 */
[----:B------:R-:W0:Y:S01]  /*00b0*/  LDC R10, c[0x0][0x370] ;  /* 0x0000dc00ff0a7b82 */ /* 0x000e220000000800 */
[----:B------:R-:W-:Y:S01]  /*00c0*/  MOV R22, 0x0 ;  /* 0x0000000000167802 */ /* 0x000fe20000000f00 */
[----:B------:R-:W1:Y:S01]  /*00d0*/  LDCU.64 UR4, c[0x4][0x8] ;  /* 0x01000100ff0477ac */ /* 0x000e620008000a00 */
[----:B------:R-:W-:Y:S01]  /*00e0*/  IMAD.MOV.U32 R6, RZ, RZ, R18 ;  /* 0x000000ffff067224 */ /* 0x000fe200078e0012 */
[----:B------:R-:W-:-:S04]  /*00f0*/  MOV R7, R19 ;  /* 0x0000001300077202 */ /* 0x000fc80000000f00 */
[----:B------:R-:W0:Y:S08]  /*0100*/  LDC R11, c[0x0][0x374] ;  /* 0x0000dd00ff0b7b82 */ /* 0x000e300000000800 */
[----:B------:R-:W2:Y:S01]  /*0110*/  LDC R0, c[0x0][0x378] ;  /* 0x0000de00ff007b82 */ /* 0x000ea20000000800 */
[----:B-1----:R-:W-:Y:S01]  /*0120*/  MOV R4, UR4 ;  /* 0x0000000400047c02 */ /* 0x002fe20008000f00 */
[----:B------:R-:W-:-:S06]  /*0130*/  IMAD.U32 R5, RZ, RZ, UR5 ;  /* 0x00000005ff057e24 */ /* 0x000fcc000f8e00ff */
[----:B------:R1:W3:Y:S01]  /*0140*/  LDC.64 R8, c[0x4][R22] ;  /* 0x0100000016087b82 */ /* 0x0002e20000000a00 */
[----:B0-----:R1:W-:Y:S04]  /*0150*/  STL.64 [R1], R10 ;  /* 0x0000000a01007387 */ /* 0x0013e80000100a00 */
[----:B--2---:R1:W-:Y:S02]  /*0160*/  STL [R1+0x8], R0 ;  /* 0x0000080001007387 */ /* 0x0043e40000100800 */
[----:B------:R-:W-:-:S07]  /*0170*/  LEPC R20, `(.L_x_0) ;  /* 0x000000001014794e */ /* 0x000fce0000000000 */
[----:B-1-3--:R-:W-:Y:S05]  /*0180*/  CALL.ABS.NOINC R8 ;  /* 0x0000000008007343 */ /* 0x00afea0003c00000 */
.L_x_0:
[----:B------:R-:W0:Y:S01]  /*0190*/  LDC R8, c[0x0][0x360] ;  /* 0x0000d800ff087b82 */ /* 0x000e220000000800 */
[----:B------:R-:W1:Y:S01]  /*01a0*/  LDCU.64 UR4, c[0x4][0x10] ;  /* 0x01000200ff0477ac */ /* 0x000e620008000a00 */
[----:B------:R-:W-:Y:S01]  /*01b0*/  MOV R6, R18 ;  /* 0x0000001200067202 */ /* 0x000fe20000000f00 */
[----:B------:R-:W-:-:S05]  /*01c0*/  IMAD.MOV.U32 R7, RZ, RZ, R19 ;  /* 0x000000ffff077224 */ /* 0x000fca00078e0013 */
[----:B------:R-:W0:Y:S08]  /*01d0*/  LDC R9, c[0x0][0x364] ;  /* 0x0000d900ff097b82 */ /* 0x000e300000000800 */
[----:B------:R-:W2:Y:S01]  /*01e0*/  LDC R0, c[0x0][0x368] ;  /* 0x0000da00ff007b82 */ /* 0x000ea20000000800 */
[----:B-1----:R-:W-:Y:S02]  /*01f0*/  IMAD.U32 R4, RZ, RZ, UR4 ;  /* 0x00000004ff047e24 */ /* 0x002fe4000f8e00ff */
[----:B------:R-:W-:-:S05]  /*0200*/  IMAD.U32 R5, RZ, RZ, UR5 ;  /* 0x00000005ff057e24 */ /* 0x000fca000f8e00ff */
[----:B------:R1:W3:Y:S01]  /*0210*/  LDC.64 R10, c[0x4][R22] ;  /* 0x01000000160a7b82 */ /* 0x0002e20000000a00 */
[----:B0-----:R1:W-:Y:S04]  /*0220*/  STL.64 [R1], R8 ;  /* 0x0000000801007387 */ /* 0x0013e80000100a00 */
[----:B--2---:R1:W-:Y:S02]  /*0230*/  STL [R1+0x8], R0 ;  /* 0x0000080001007387 */ /* 0x0043e40000100800 */
[----:B------:R-:W-:-:S07]  /*0240*/  LEPC R20, `(.L_x_1) ;  /* 0x000000001014794e */ /* 0x000fce0000000000 */
[----:B-1-3--:R-:W-:Y:S05]  /*0250*/  CALL.ABS.NOINC R10 ;  /* 0x000000000a007343 */ /* 0x00afea0003c00000 */
.L_x_1:
[----:B------:R-:W0:Y:S01]  /*0260*/  S2R R8, SR_CTAID.X ;  /* 0x0000000000087919 */ /* 0x000e220000002500 */
[----:B------:R1:W2:Y:S01]  /*0270*/  LDC.64 R10, c[0x4][R22] ;  /* 0x01000000160a7b82 */ /* 0x0002a20000000a00 */
[----:B------:R-:W3:Y:S01]  /*0280*/  LDCU.64 UR4, c[0x4][0x18] ;  /* 0x01000300ff0477ac */ /* 0x000ee20008000a00 */
[----:B------:R-:W-:Y:S01]  /*0290*/  IMAD.MOV.U32 R6, RZ, RZ, R18 ;  /* 0x000000ffff067224 */ /* 0x000fe200078e0012 */
[----:B------:R-:W0:Y:S01]  /*02a0*/  S2R R9, SR_CTAID.Y ;  /* 0x0000000000097919 */ /* 0x000e220000002600 */
[----:B------:R-:W-:Y:S01]  /*02b0*/  MOV R7, R19 ;  /* 0x0000001300077202 */ /* 0x000fe20000000f00 */
[----:B------:R-:W4:Y:S01]  /*02c0*/  S2R R0, SR_CTAID.Z ;  /* 0x0000000000007919 */ /* 0x000f220000002700 */
[----:B---3--:R-:W-:Y:S01]  /*02d0*/  IMAD.U32 R4, RZ, RZ, UR4 ;  /* 0x00000004ff047e24 */ /* 0x008fe2000f8e00ff */
[----:B------:R-:W-:Y:S01]  /*02e0*/  MOV R5, UR5 ;  /* 0x0000000500057c02 */ /* 0x000fe20008000f00 */
[----:B0-----:R1:W-:Y:S04]  /*02f0*/  STL.64 [R1], R8 ;  /* 0x0000000801007387 */ /* 0x0013e80000100a00 */
[----:B----4-:R1:W-:Y:S02]  /*0300*/  STL [R1+0x8], R0 ;  /* 0x0000080001007387 */ /* 0x0103e40000100800 */
[----:B------:R-:W-:-:S07]  /*0310*/  LEPC R20, `(.L_x_2) ;  /* 0x000000001014794e */ /* 0x000fce0000000000 */
[----:B-12---:R-:W-:Y:S05]  /*0320*/  CALL.ABS.NOINC R10 ;  /* 0x000000000a007343 */ /* 0x006fea0003c00000 */
.L_x_2:
[----:B------:R0:W-:Y:S01]  /*0330*/  STL.64 [R1], R16 ;  /* 0x0000001001007387 */ /* 0x0001e20000100a00 */
[----:B------:R-:W1:Y:S01]  /*0340*/  LDC.64 R22, c[0x4][R22] ;  /* 0x0100000016167b82 */ /* 0x000e620000000a00 */
[----:B------:R-:W2:Y:S01]  /*0350*/  LDCU.64 UR4, c[0x4][0x20] ;  /* 0x01000400ff0477ac */ /* 0x000ea20008000a00 */
[----:B------:R-:W-:Y:S01]  /*0360*/  IMAD.MOV.U32 R6, RZ, RZ, R18 ;  /* 0x000000ffff067224 */ /* 0x000fe200078e0012 */
[----:B------:R0:W-:Y:S01]  /*0370*/  STL [R1+0x8], R2 ;  /* 0x0000080201007387 */ /* 0x0001e20000100800 */
[----:B------:R-:W-:Y:S01]  /*0380*/  MOV R7, R19 ;  /* 0x0000001300077202 */ /* 0x000fe20000000f00 */
[----:B--2---:R-:W-:Y:S01]  /*0390*/  IMAD.U32 R4, RZ, RZ, UR4 ;  /* 0x00000004ff047e24 */ /* 0x004fe2000f8e00ff */
[----:B0-----:R-:W-:-:S07]  /*03a0*/  MOV R5, UR5 ;  /* 0x0000000500057c02 */ /* 0x001fce0008000f00 */
[----:B------:R-:W-:-:S07]  /*03b0*/  LEPC R20, `(.L_x_3) ;  /* 0x000000001014794e */ /* 0x000fce0000000000 */
[----:B-1----:R-:W-:Y:S05]  /*03c0*/  CALL.ABS.NOINC R22 ;  /* 0x0000000016007343 */ /* 0x002fea0003c00000 */
.L_x_3:
[----:B------:R-:W-:Y:S05]  /*03d0*/  EXIT ;  /* 0x000000000000794d */ /* 0x000fea0003800000 */
.L_x_4:
[----:B------:R-:W-:-:S00]  /*03e0*/  BRA `(.L_x_4) ;  /* 0xfffffffc00fc7947 */ /* 0x000fc0000383ffff */
[----:B------:R-:W-:-:S00]  /*03f0*/  NOP ;  /* 0x0000000000007918 */ /* 0x000fc00000000000 */
        /* <DEDUP_REMOVED lines=8> */
.L_x_5:


//--------------------- .nv.global.init           --------------------------
	.section	.nv.global.init,"aw",@progbits
.nv.global.init:
	.type		$str,@object
	.size		$str,($str$2 - $str)
$str:
        /*0000*/ 	.byte	0x67, 0x72, 0x69, 0x64, 0x44, 0x69, 0x6d, 0x2e, 0x78, 0x3a, 0x20, 0x25, 0x64, 0x2c, 0x20, 0x67
        /*0010*/ 	.byte	0x72, 0x69, 0x64, 0x44, 0x69, 0x6d, 0x2e, 0x79, 0x3a, 0x20, 0x25, 0x64, 0x2c, 0x20, 0x67, 0x72
        /*0020*/ 	.byte	0x69, 0x64, 0x44, 0x69, 0x6d, 0x2e, 0x7a, 0x3a, 0x20, 0x25, 0x64, 0x0a, 0x00
	.type		$str$2,@object
	.size		$str$2,($str$1 - $str$2)
$str$2:
        /*002d*/ 	.byte	0x62, 0x6c, 0x6f, 0x63, 0x6b, 0x49, 0x64, 0x78, 0x2e, 0x78, 0x3a, 0x20, 0x25, 0x64, 0x2c, 0x20
        /*003d*/ 	.byte	0x62, 0x6c, 0x6f, 0x63, 0x6b, 0x49, 0x64, 0x78, 0x2e, 0x79, 0x3a, 0x20, 0x25, 0x64, 0x2c, 0x20
        /*004d*/ 	.byte	0x62, 0x6c, 0x6f, 0x63, 0x6b, 0x49, 0x64, 0x78, 0x2e, 0x7a, 0x3a, 0x20, 0x25, 0x64, 0x0a, 0x00
	.type		$str$1,@object
	.size		$str$1,($str$3 - $str$1)
$str$1:
        /*005d*/ 	.byte	0x62, 0x6c, 0x6f, 0x63, 0x6b, 0x44, 0x69, 0x6d, 0x2e, 0x78, 0x3a, 0x20, 0x25, 0x64, 0x2c, 0x20
        /*006d*/ 	.byte	0x62, 0x6c, 0x6f, 0x63, 0x6b, 0x44, 0x69, 0x6d, 0x2e, 0x79, 0x3a, 0x20, 0x25, 0x64, 0x2c, 0x20
        /*007d*/ 	.byte	0x62, 0x6c, 0x6f, 0x63, 0x6b, 0x44, 0x69, 0x6d, 0x2e, 0x7a, 0x3a, 0x20, 0x25, 0x64, 0x0a, 0x00
	.type		$str$3,@object
	.size		$str$3,(.L_3 - $str$3)
$str$3:
        /*008d*/ 	.byte	0x74, 0x68, 0x72, 0x65, 0x61, 0x64, 0x49, 0x64, 0x78, 0x2e, 0x78, 0x3a, 0x20, 0x25, 0x64, 0x2c
        /*009d*/ 	.byte	0x20, 0x74, 0x68, 0x72, 0x65, 0x61, 0x64, 0x49, 0x64, 0x78, 0x2e, 0x79, 0x3a, 0x20, 0x25, 0x64
        /*00ad*/ 	.byte	0x2c, 0x20, 0x74, 0x68, 0x72, 0x65, 0x61, 0x64, 0x49, 0x64, 0x78, 0x2e, 0x7a, 0x3a, 0x20, 0x25
        /*00bd*/ 	.byte	0x64, 0x0a, 0x00
.L_3:


//--------------------- .nv.shared.reserved.0     --------------------------
	.section	.nv.shared.reserved.0,"aw",@nobits
	.weak		__nv_reservedSMEM_offset_0_alias
	.size		__nv_reservedSMEM_offset_0_alias, 0, 64
	.other		__nv_reservedSMEM_offset_0_alias,@"STO_CUDA_RESERVED_SHARED STV_DEFAULT"
__nv_reservedSMEM_offset_0_alias:
	.zero		0
	.zero		64


//--------------------- .nv.constant0._Z10print_gridv --------------------------
	.section	.nv.constant0._Z10print_gridv,"a",@progbits
	.sectionflags	@""
	.align	4
.nv.constant0._Z10print_gridv:
	.zero		896


//--------------------- SYMBOLS --------------------------

	.type		.nv.reservedSmem.offset0,@object
	.size		.nv.reservedSmem.offset0,0x4
	.type		vprintf,@function
